//
// Generated by NVIDIA NVVM Compiler
//
// Compiler Build ID: CL-36424714
// Cuda compilation tools, release 13.0, V13.0.88
// Based on NVVM 20.0.0
//

.version 9.0
.target sm_100
.address_size 64

	// .globl	_Z3dotP7_MyDataii
.extern .func  (.param .b32 func_retval0) vprintf
(
	.param .b64 vprintf_param_0,
	.param .b64 vprintf_param_1
)
;
.global .align 1 .b8 $str[19] = {37, 100, 112, 114, 111, 99, 101, 115, 115, 91, 37, 100, 93, 58, 37, 100, 32, 10};

.visible .entry _Z3dotP7_MyDataii(
	.param .u64 .ptr .align 1 _Z3dotP7_MyDataii_param_0,
	.param .u32 _Z3dotP7_MyDataii_param_1,
	.param .u32 _Z3dotP7_MyDataii_param_2
)
{
	.local .align 8 .b8 	__local_depot0[16];
	.reg .b64 	%SP;
	.reg .b64 	%SPL;
	.reg .pred 	%p<10>;
	.reg .b32 	%r<168>;
	.reg .b64 	%rd<32>;

	mov.u64 	%SPL, __local_depot0;
	cvta.local.u64 	%SP, %SPL;
	ld.param.u64 	%rd9, [_Z3dotP7_MyDataii_param_0];
	ld.param.u32 	%r17, [_Z3dotP7_MyDataii_param_1];
	ld.param.u32 	%r18, [_Z3dotP7_MyDataii_param_2];
	cvta.to.global.u64 	%rd1, %rd9;
	setp.lt.s32 	%p1, %r18, 1;
	@%p1 bra 	$L__BB0_13;
	and.b32  	%r1, %r18, 15;
	setp.lt.u32 	%p2, %r18, 16;
	mov.b32 	%r164, 0;
	@%p2 bra 	$L__BB0_4;
	add.s64 	%rd30, %rd1, 104;
	mov.b32 	%r162, 0;
	add.u64 	%rd10, %SP, 0;
	mov.u64 	%rd12, $str;
	and.b32  	%r164, %r18, 2147483632;
$L__BB0_3:
	.pragma "nounroll";
	ld.global.u32 	%r21, [%rd30+-96];
	mul.lo.s32 	%r22, %r21, %r17;
	st.global.u32 	[%rd30+-96], %r22;
	cvta.to.local.u64 	%rd11, %rd10;
	st.local.v2.u32 	[%rd11], {%r17, %r162};
	st.local.u32 	[%rd11+8], %r22;
	cvta.global.u64 	%rd13, %rd12;
	{ // callseq 0, 0
	.param .b64 param0;
	st.param.b64 	[param0], %rd13;
	.param .b64 param1;
	st.param.b64 	[param1], %rd10;
	.param .b32 retval0;
	call.uni (retval0), 
	vprintf, 
	(
	param0, 
	param1
	);
	ld.param.b32 	%r23, [retval0];
	} // callseq 0
	ld.global.u32 	%r25, [%rd30+-84];
	mul.lo.s32 	%r26, %r25, %r17;
	st.global.u32 	[%rd30+-84], %r26;
	add.s32 	%r27, %r162, 1;
	st.local.v2.u32 	[%rd11], {%r17, %r27};
	st.local.u32 	[%rd11+8], %r26;
	{ // callseq 1, 0
	.param .b64 param0;
	st.param.b64 	[param0], %rd13;
	.param .b64 param1;
	st.param.b64 	[param1], %rd10;
	.param .b32 retval0;
	call.uni (retval0), 
	vprintf, 
	(
	param0, 
	param1
	);
	ld.param.b32 	%r28, [retval0];
	} // callseq 1
	ld.global.u32 	%r30, [%rd30+-72];
	mul.lo.s32 	%r31, %r30, %r17;
	st.global.u32 	[%rd30+-72], %r31;
	add.s32 	%r32, %r162, 2;
	st.local.v2.u32 	[%rd11], {%r17, %r32};
	st.local.u32 	[%rd11+8], %r31;
	{ // callseq 2, 0
	.param .b64 param0;
	st.param.b64 	[param0], %rd13;
	.param .b64 param1;
	st.param.b64 	[param1], %rd10;
	.param .b32 retval0;
	call.uni (retval0), 
	vprintf, 
	(
	param0, 
	param1
	);
	ld.param.b32 	%r33, [retval0];
	} // callseq 2
	ld.global.u32 	%r35, [%rd30+-60];
	mul.lo.s32 	%r36, %r35, %r17;
	st.global.u32 	[%rd30+-60], %r36;
	add.s32 	%r37, %r162, 3;
	st.local.v2.u32 	[%rd11], {%r17, %r37};
	st.local.u32 	[%rd11+8], %r36;
	{ // callseq 3, 0
	.param .b64 param0;
	st.param.b64 	[param0], %rd13;
	.param .b64 param1;
	st.param.b64 	[param1], %rd10;
	.param .b32 retval0;
	call.uni (retval0), 
	vprintf, 
	(
	param0, 
	param1
	);
	ld.param.b32 	%r38, [retval0];
	} // callseq 3
	ld.global.u32 	%r40, [%rd30+-48];
	mul.lo.s32 	%r41, %r40, %r17;
	st.global.u32 	[%rd30+-48], %r41;
	add.s32 	%r42, %r162, 4;
	st.local.v2.u32 	[%rd11], {%r17, %r42};
	st.local.u32 	[%rd11+8], %r41;
	{ // callseq 4, 0
	.param .b64 param0;
	st.param.b64 	[param0], %rd13;
	.param .b64 param1;
	st.param.b64 	[param1], %rd10;
	.param .b32 retval0;
	call.uni (retval0), 
	vprintf, 
	(
	param0, 
	param1
	);
	ld.param.b32 	%r43, [retval0];
	} // callseq 4
	ld.global.u32 	%r45, [%rd30+-36];
	mul.lo.s32 	%r46, %r45, %r17;
	st.global.u32 	[%rd30+-36], %r46;
	add.s32 	%r47, %r162, 5;
	st.local.v2.u32 	[%rd11], {%r17, %r47};
	st.local.u32 	[%rd11+8], %r46;
	{ // callseq 5, 0
	.param .b64 param0;
	st.param.b64 	[param0], %rd13;
	.param .b64 param1;
	st.param.b64 	[param1], %rd10;
	.param .b32 retval0;
	call.uni (retval0), 
	vprintf, 
	(
	param0, 
	param1
	);
	ld.param.b32 	%r48, [retval0];
	} // callseq 5
	ld.global.u32 	%r50, [%rd30+-24];
	mul.lo.s32 	%r51, %r50, %r17;
	st.global.u32 	[%rd30+-24], %r51;
	add.s32 	%r52, %r162, 6;
	st.local.v2.u32 	[%rd11], {%r17, %r52};
	st.local.u32 	[%rd11+8], %r51;
	{ // callseq 6, 0
	.param .b64 param0;
	st.param.b64 	[param0], %rd13;
	.param .b64 param1;
	st.param.b64 	[param1], %rd10;
	.param .b32 retval0;
	call.uni (retval0), 
	vprintf, 
	(
	param0, 
	param1
	);
	ld.param.b32 	%r53, [retval0];
	} // callseq 6
	ld.global.u32 	%r55, [%rd30+-12];
	mul.lo.s32 	%r56, %r55, %r17;
	st.global.u32 	[%rd30+-12], %r56;
	add.s32 	%r57, %r162, 7;
	st.local.v2.u32 	[%rd11], {%r17, %r57};
	st.local.u32 	[%rd11+8], %r56;
	{ // callseq 7, 0
	.param .b64 param0;
	st.param.b64 	[param0], %rd13;
	.param .b64 param1;
	st.param.b64 	[param1], %rd10;
	.param .b32 retval0;
	call.uni (retval0), 
	vprintf, 
	(
	param0, 
	param1
	);
	ld.param.b32 	%r58, [retval0];
	} // callseq 7
	ld.global.u32 	%r60, [%rd30];
	mul.lo.s32 	%r61, %r60, %r17;
	st.global.u32 	[%rd30], %r61;
	add.s32 	%r62, %r162, 8;
	st.local.v2.u32 	[%rd11], {%r17, %r62};
	st.local.u32 	[%rd11+8], %r61;
	{ // callseq 8, 0
	.param .b64 param0;
	st.param.b64 	[param0], %rd13;
	.param .b64 param1;
	st.param.b64 	[param1], %rd10;
	.param .b32 retval0;
	call.uni (retval0), 
	vprintf, 
	(
	param0, 
	param1
	);
	ld.param.b32 	%r63, [retval0];
	} // callseq 8
	ld.global.u32 	%r65, [%rd30+12];
	mul.lo.s32 	%r66, %r65, %r17;
	st.global.u32 	[%rd30+12], %r66;
	add.s32 	%r67, %r162, 9;
	st.local.v2.u32 	[%rd11], {%r17, %r67};
	st.local.u32 	[%rd11+8], %r66;
	{ // callseq 9, 0
	.param .b64 param0;
	st.param.b64 	[param0], %rd13;
	.param .b64 param1;
	st.param.b64 	[param1], %rd10;
	.param .b32 retval0;
	call.uni (retval0), 
	vprintf, 
	(
	param0, 
	param1
	);
	ld.param.b32 	%r68, [retval0];
	} // callseq 9
	ld.global.u32 	%r70, [%rd30+24];
	mul.lo.s32 	%r71, %r70, %r17;
	st.global.u32 	[%rd30+24], %r71;
	add.s32 	%r72, %r162, 10;
	st.local.v2.u32 	[%rd11], {%r17, %r72};
	st.local.u32 	[%rd11+8], %r71;
	{ // callseq 10, 0
	.param .b64 param0;
	st.param.b64 	[param0], %rd13;
	.param .b64 param1;
	st.param.b64 	[param1], %rd10;
	.param .b32 retval0;
	call.uni (retval0), 
	vprintf, 
	(
	param0, 
	param1
	);
	ld.param.b32 	%r73, [retval0];
	} // callseq 10
	ld.global.u32 	%r75, [%rd30+36];
	mul.lo.s32 	%r76, %r75, %r17;
	st.global.u32 	[%rd30+36], %r76;
	add.s32 	%r77, %r162, 11;
	st.local.v2.u32 	[%rd11], {%r17, %r77};
	st.local.u32 	[%rd11+8], %r76;
	{ // callseq 11, 0
	.param .b64 param0;
	st.param.b64 	[param0], %rd13;
	.param .b64 param1;
	st.param.b64 	[param1], %rd10;
	.param .b32 retval0;
	call.uni (retval0), 
	vprintf, 
	(
	param0, 
	param1
	);
	ld.param.b32 	%r78, [retval0];
	} // callseq 11
	ld.global.u32 	%r80, [%rd30+48];
	mul.lo.s32 	%r81, %r80, %r17;
	st.global.u32 	[%rd30+48], %r81;
	add.s32 	%r82, %r162, 12;
	st.local.v2.u32 	[%rd11], {%r17, %r82};
	st.local.u32 	[%rd11+8], %r81;
	{ // callseq 12, 0
	.param .b64 param0;
	st.param.b64 	[param0], %rd13;
	.param .b64 param1;
	st.param.b64 	[param1], %rd10;
	.param .b32 retval0;
	call.uni (retval0), 
	vprintf, 
	(
	param0, 
	param1
	);
	ld.param.b32 	%r83, [retval0];
	} // callseq 12
	ld.global.u32 	%r85, [%rd30+60];
	mul.lo.s32 	%r86, %r85, %r17;
	st.global.u32 	[%rd30+60], %r86;
	add.s32 	%r87, %r162, 13;
	st.local.v2.u32 	[%rd11], {%r17, %r87};
	st.local.u32 	[%rd11+8], %r86;
	{ // callseq 13, 0
	.param .b64 param0;
	st.param.b64 	[param0], %rd13;
	.param .b64 param1;
	st.param.b64 	[param1], %rd10;
	.param .b32 retval0;
	call.uni (retval0), 
	vprintf, 
	(
	param0, 
	param1
	);
	ld.param.b32 	%r88, [retval0];
	} // callseq 13
	ld.global.u32 	%r90, [%rd30+72];
	mul.lo.s32 	%r91, %r90, %r17;
	st.global.u32 	[%rd30+72], %r91;
	add.s32 	%r92, %r162, 14;
	st.local.v2.u32 	[%rd11], {%r17, %r92};
	st.local.u32 	[%rd11+8], %r91;
	{ // callseq 14, 0
	.param .b64 param0;
	st.param.b64 	[param0], %rd13;
	.param .b64 param1;
	st.param.b64 	[param1], %rd10;
	.param .b32 retval0;
	call.uni (retval0), 
	vprintf, 
	(
	param0, 
	param1
	);
	ld.param.b32 	%r93, [retval0];
	} // callseq 14
	ld.global.u32 	%r95, [%rd30+84];
	mul.lo.s32 	%r96, %r95, %r17;
	st.global.u32 	[%rd30+84], %r96;
	add.s32 	%r97, %r162, 15;
	st.local.v2.u32 	[%rd11], {%r17, %r97};
	st.local.u32 	[%rd11+8], %r96;
	{ // callseq 15, 0
	.param .b64 param0;
	st.param.b64 	[param0], %rd13;
	.param .b64 param1;
	st.param.b64 	[param1], %rd10;
	.param .b32 retval0;
	call.uni (retval0), 
	vprintf, 
	(
	param0, 
	param1
	);
	ld.param.b32 	%r98, [retval0];
	} // callseq 15
	add.s64 	%rd30, %rd30, 192;
	add.s32 	%r162, %r162, 16;
	setp.ne.s32 	%p3, %r162, %r164;
	@%p3 bra 	$L__BB0_3;
$L__BB0_4:
	setp.eq.s32 	%p4, %r1, 0;
	@%p4 bra 	$L__BB0_13;
	add.u64 	%rd14, %SP, 0;
	add.u64 	%rd5, %SPL, 0;
	and.b32  	%r6, %r18, 7;
	setp.lt.u32 	%p5, %r1, 8;
	@%p5 bra 	$L__BB0_7;
	mul.wide.u32 	%rd15, %r164, 12;
	add.s64 	%rd16, %rd1, %rd15;
	ld.global.u32 	%r100, [%rd16+8];
	mul.lo.s32 	%r101, %r100, %r17;
	st.global.u32 	[%rd16+8], %r101;
	st.local.v2.u32 	[%rd5], {%r17, %r164};
	st.local.u32 	[%rd5+8], %r101;
	mov.u64 	%rd17, $str;
	cvta.global.u64 	%rd18, %rd17;
	{ // callseq 16, 0
	.param .b64 param0;
	st.param.b64 	[param0], %rd18;
	.param .b64 param1;
	st.param.b64 	[param1], %rd14;
	.param .b32 retval0;
	call.uni (retval0), 
	vprintf, 
	(
	param0, 
	param1
	);
	ld.param.b32 	%r102, [retval0];
	} // callseq 16
	add.s32 	%r104, %r164, 1;
	ld.global.u32 	%r105, [%rd16+20];
	mul.lo.s32 	%r106, %r105, %r17;
	st.global.u32 	[%rd16+20], %r106;
	st.local.v2.u32 	[%rd5], {%r17, %r104};
	st.local.u32 	[%rd5+8], %r106;
	{ // callseq 17, 0
	.param .b64 param0;
	st.param.b64 	[param0], %rd18;
	.param .b64 param1;
	st.param.b64 	[param1], %rd14;
	.param .b32 retval0;
	call.uni (retval0), 
	vprintf, 
	(
	param0, 
	param1
	);
	ld.param.b32 	%r107, [retval0];
	} // callseq 17
	add.s32 	%r109, %r164, 2;
	ld.global.u32 	%r110, [%rd16+32];
	mul.lo.s32 	%r111, %r110, %r17;
	st.global.u32 	[%rd16+32], %r111;
	st.local.v2.u32 	[%rd5], {%r17, %r109};
	st.local.u32 	[%rd5+8], %r111;
	{ // callseq 18, 0
	.param .b64 param0;
	st.param.b64 	[param0], %rd18;
	.param .b64 param1;
	st.param.b64 	[param1], %rd14;
	.param .b32 retval0;
	call.uni (retval0), 
	vprintf, 
	(
	param0, 
	param1
	);
	ld.param.b32 	%r112, [retval0];
	} // callseq 18
	add.s32 	%r114, %r164, 3;
	ld.global.u32 	%r115, [%rd16+44];
	mul.lo.s32 	%r116, %r115, %r17;
	st.global.u32 	[%rd16+44], %r116;
	st.local.v2.u32 	[%rd5], {%r17, %r114};
	st.local.u32 	[%rd5+8], %r116;
	{ // callseq 19, 0
	.param .b64 param0;
	st.param.b64 	[param0], %rd18;
	.param .b64 param1;
	st.param.b64 	[param1], %rd14;
	.param .b32 retval0;
	call.uni (retval0), 
	vprintf, 
	(
	param0, 
	param1
	);
	ld.param.b32 	%r117, [retval0];
	} // callseq 19
	add.s32 	%r119, %r164, 4;
	ld.global.u32 	%r120, [%rd16+56];
	mul.lo.s32 	%r121, %r120, %r17;
	st.global.u32 	[%rd16+56], %r121;
	st.local.v2.u32 	[%rd5], {%r17, %r119};
	st.local.u32 	[%rd5+8], %r121;
	{ // callseq 20, 0
	.param .b64 param0;
	st.param.b64 	[param0], %rd18;
	.param .b64 param1;
	st.param.b64 	[param1], %rd14;
	.param .b32 retval0;
	call.uni (retval0), 
	vprintf, 
	(
	param0, 
	param1
	);
	ld.param.b32 	%r122, [retval0];
	} // callseq 20
	add.s32 	%r124, %r164, 5;
	ld.global.u32 	%r125, [%rd16+68];
	mul.lo.s32 	%r126, %r125, %r17;
	st.global.u32 	[%rd16+68], %r126;
	st.local.v2.u32 	[%rd5], {%r17, %r124};
	st.local.u32 	[%rd5+8], %r126;
	{ // callseq 21, 0
	.param .b64 param0;
	st.param.b64 	[param0], %rd18;
	.param .b64 param1;
	st.param.b64 	[param1], %rd14;
	.param .b32 retval0;
	call.uni (retval0), 
	vprintf, 
	(
	param0, 
	param1
	);
	ld.param.b32 	%r127, [retval0];
	} // callseq 21
	add.s32 	%r129, %r164, 6;
	ld.global.u32 	%r130, [%rd16+80];
	mul.lo.s32 	%r131, %r130, %r17;
	st.global.u32 	[%rd16+80], %r131;
	st.local.v2.u32 	[%rd5], {%r17, %r129};
	st.local.u32 	[%rd5+8], %r131;
	{ // callseq 22, 0
	.param .b64 param0;
	st.param.b64 	[param0], %rd18;
	.param .b64 param1;
	st.param.b64 	[param1], %rd14;
	.param .b32 retval0;
	call.uni (retval0), 
	vprintf, 
	(
	param0, 
	param1
	);
	ld.param.b32 	%r132, [retval0];
	} // callseq 22
	add.s32 	%r134, %r164, 7;
	ld.global.u32 	%r135, [%rd16+92];
	mul.lo.s32 	%r136, %r135, %r17;
	st.global.u32 	[%rd16+92], %r136;
	st.local.v2.u32 	[%rd5], {%r17, %r134};
	st.local.u32 	[%rd5+8], %r136;
	{ // callseq 23, 0
	.param .b64 param0;
	st.param.b64 	[param0], %rd18;
	.param .b64 param1;
	st.param.b64 	[param1], %rd14;
	.param .b32 retval0;
	call.uni (retval0), 
	vprintf, 
	(
	param0, 
	param1
	);
	ld.param.b32 	%r137, [retval0];
	} // callseq 23
	add.s32 	%r164, %r164, 8;
$L__BB0_7:
	setp.eq.s32 	%p6, %r6, 0;
	@%p6 bra 	$L__BB0_13;
	and.b32  	%r9, %r18, 3;
	setp.lt.u32 	%p7, %r6, 4;
	@%p7 bra 	$L__BB0_10;
	mul.wide.u32 	%rd20, %r164, 12;
	add.s64 	%rd21, %rd1, %rd20;
	ld.global.u32 	%r139, [%rd21+8];
	mul.lo.s32 	%r140, %r139, %r17;
	st.global.u32 	[%rd21+8], %r140;
	st.local.v2.u32 	[%rd5], {%r17, %r164};
	st.local.u32 	[%rd5+8], %r140;
	mov.u64 	%rd22, $str;
	cvta.global.u64 	%rd23, %rd22;
	{ // callseq 24, 0
	.param .b64 param0;
	st.param.b64 	[param0], %rd23;
	.param .b64 param1;
	st.param.b64 	[param1], %rd14;
	.param .b32 retval0;
	call.uni (retval0), 
	vprintf, 
	(
	param0, 
	param1
	);
	ld.param.b32 	%r141, [retval0];
	} // callseq 24
	add.s32 	%r143, %r164, 1;
	ld.global.u32 	%r144, [%rd21+20];
	mul.lo.s32 	%r145, %r144, %r17;
	st.global.u32 	[%rd21+20], %r145;
	st.local.v2.u32 	[%rd5], {%r17, %r143};
	st.local.u32 	[%rd5+8], %r145;
	{ // callseq 25, 0
	.param .b64 param0;
	st.param.b64 	[param0], %rd23;
	.param .b64 param1;
	st.param.b64 	[param1], %rd14;
	.param .b32 retval0;
	call.uni (retval0), 
	vprintf, 
	(
	param0, 
	param1
	);
	ld.param.b32 	%r146, [retval0];
	} // callseq 25
	add.s32 	%r148, %r164, 2;
	ld.global.u32 	%r149, [%rd21+32];
	mul.lo.s32 	%r150, %r149, %r17;
	st.global.u32 	[%rd21+32], %r150;
	st.local.v2.u32 	[%rd5], {%r17, %r148};
	st.local.u32 	[%rd5+8], %r150;
	{ // callseq 26, 0
	.param .b64 param0;
	st.param.b64 	[param0], %rd23;
	.param .b64 param1;
	st.param.b64 	[param1], %rd14;
	.param .b32 retval0;
	call.uni (retval0), 
	vprintf, 
	(
	param0, 
	param1
	);
	ld.param.b32 	%r151, [retval0];
	} // callseq 26
	add.s32 	%r153, %r164, 3;
	ld.global.u32 	%r154, [%rd21+44];
	mul.lo.s32 	%r155, %r154, %r17;
	st.global.u32 	[%rd21+44], %r155;
	st.local.v2.u32 	[%rd5], {%r17, %r153};
	st.local.u32 	[%rd5+8], %r155;
	{ // callseq 27, 0
	.param .b64 param0;
	st.param.b64 	[param0], %rd23;
	.param .b64 param1;
	st.param.b64 	[param1], %rd14;
	.param .b32 retval0;
	call.uni (retval0), 
	vprintf, 
	(
	param0, 
	param1
	);
	ld.param.b32 	%r156, [retval0];
	} // callseq 27
	add.s32 	%r164, %r164, 4;
$L__BB0_10:
	setp.eq.s32 	%p8, %r9, 0;
	@%p8 bra 	$L__BB0_13;
	mul.wide.u32 	%rd25, %r164, 12;
	add.s64 	%rd26, %rd25, %rd1;
	add.s64 	%rd31, %rd26, 8;
	neg.s32 	%r166, %r9;
	mov.u64 	%rd27, $str;
$L__BB0_12:
	.pragma "nounroll";
	ld.global.u32 	%r158, [%rd31];
	mul.lo.s32 	%r159, %r158, %r17;
	st.global.u32 	[%rd31], %r159;
	st.local.v2.u32 	[%rd5], {%r17, %r164};
	st.local.u32 	[%rd5+8], %r159;
	cvta.global.u64 	%rd28, %rd27;
	{ // callseq 28, 0
	.param .b64 param0;
	st.param.b64 	[param0], %rd28;
	.param .b64 param1;
	st.param.b64 	[param1], %rd14;
	.param .b32 retval0;
	call.uni (retval0), 
	vprintf, 
	(
	param0, 
	param1
	);
	ld.param.b32 	%r160, [retval0];
	} // callseq 28
	add.s32 	%r164, %r164, 1;
	add.s64 	%rd31, %rd31, 12;
	add.s32 	%r166, %r166, 1;
	setp.ne.s32 	%p9, %r166, 0;
	@%p9 bra 	$L__BB0_12;
$L__BB0_13:
	ret;

}


// ===== COMPILED SASS (sm_100) =====

	.target	sm_100

	.elftype	@"ET_EXEC"


//--------------------- .note.nv.tkinfo           --------------------------
	.section	.note.nv.tkinfo,"",@"SHT_NOTE"
	.sectionflags	@"SHF_NOTE_NV_TKINFO"
	.tkinfo
        /*0018*/ 	.word	0x00000002
        /*0030*/ 	.string	""
        /*0030*/ 	.string	"ptxas"
        /*0030*/ 	.string	"Cuda compilation tools, release 13.0, V13.0.88"
        /*0030*/ 	.string	"Build cuda_13.0.r13.0/compiler.36424714_0"
        /*0030*/ 	.string	"-arch sm_100 -m 64 "



//--------------------- .note.nv.cuinfo           --------------------------
	.section	.note.nv.cuinfo,"",@"SHT_NOTE"
	.sectionflags	@"SHF_NOTE_NV_CUINFO"
        /*0018*/ 	.short	0x0002
        /*001a*/ 	.short	0x0064
        /*001c*/ 	.short	0x0082
	.zero		2


//--------------------- .nv.info                  --------------------------
	.section	.nv.info,"",@"SHT_CUDA_INFO"
	.align	4


	//----- nvinfo : EIATTR_REGCOUNT
	.align		4
        /*0000*/ 	.byte	0x04, 0x2f
        /*0002*/ 	.short	(.L_2 - .L_1)
	.align		4
.L_1:
        /*0004*/ 	.word	index@(_Z3dotP7_MyDataii)
        /*0008*/ 	.word	0x0000001d


	//----- nvinfo : EIATTR_FRAME_SIZE
	.align		4
.L_2:
        /*000c*/ 	.byte	0x04, 0x11
        /*000e*/ 	.short	(.L_4 - .L_3)
	.align		4
.L_3:
        /*0010*/ 	.word	index@(_Z3dotP7_MyDataii)
        /*0014*/ 	.word	0x00000010


	//----- nvinfo : EIATTR_MIN_STACK_SIZE
	.align		4
.L_4:
        /*0018*/ 	.byte	0x04, 0x12
        /*001a*/ 	.short	(.L_6 - .L_5)
	.align		4
.L_5:
        /*001c*/ 	.word	index@(_Z3dotP7_MyDataii)
        /*0020*/ 	.word	0x00000010
.L_6:


//--------------------- .nv.compat                --------------------------
	.section	.nv.compat,"",@"SHT_CUDA_COMPAT_INFO"
	.align	4
        /*0000*/ 	.byte	0x02, 0x09, 0x00, 0x00, 0x02, 0x02, 0x01, 0x00, 0x02, 0x05, 0x05, 0x00, 0x03, 0x07, 0x01, 0x01
        /*0010*/ 	.byte	0x02, 0x03, 0x00, 0x00, 0x02, 0x06, 0x01, 0x00, 0x04, 0x0b, 0x08, 0x00, 0x09, 0x00, 0x00, 0x00
        /*0020*/ 	.byte	0x00, 0x00, 0x00, 0x00


//--------------------- .nv.info._Z3dotP7_MyDataii --------------------------
	.section	.nv.info._Z3dotP7_MyDataii,"",@"SHT_CUDA_INFO"
	.sectionflags	@""
	.align	4


	//----- nvinfo : EIATTR_CUDA_API_VERSION
	.align		4
        /*0000*/ 	.byte	0x04, 0x37
        /*0002*/ 	.short	(.L_8 - .L_7)
.L_7:
        /*0004*/ 	.word	0x00000082


	//----- nvinfo : EIATTR_KPARAM_INFO
	.align		4
.L_8:
        /*0008*/ 	.byte	0x04, 0x17
        /*000a*/ 	.short	(.L_10 - .L_9)
.L_9:
        /*000c*/ 	.word	0x00000000
        /*0010*/ 	.short	0x0002
        /*0012*/ 	.short	0x000c
        /*0014*/ 	.byte	0x00, 0xf0, 0x11, 0x00


	//----- nvinfo : EIATTR_KPARAM_INFO
	.align		4
.L_10:
        /*0018*/ 	.byte	0x04, 0x17
        /*001a*/ 	.short	(.L_12 - .L_11)
.L_11:
        /*001c*/ 	.word	0x00000000
        /*0020*/ 	.short	0x0001
        /*0022*/ 	.short	0x0008
        /*0024*/ 	.byte	0x00, 0xf0, 0x11, 0x00


	//----- nvinfo : EIATTR_KPARAM_INFO
	.align		4
.L_12:
        /*0028*/ 	.byte	0x04, 0x17
        /*002a*/ 	.short	(.L_14 - .L_13)
.L_13:
        /*002c*/ 	.word	0x00000000
        /*0030*/ 	.short	0x0000
        /*0032*/ 	.short	0x0000
        /*0034*/ 	.byte	0x00, 0xf5, 0x21, 0x00


	//----- nvinfo : EIATTR_SPARSE_MMA_MASK
	.align		4
.L_14:
        /*0038*/ 	.byte	0x03, 0x50
        /*003a*/ 	.short	0x0000


	//----- nvinfo : EIATTR_MAXREG_COUNT
	.align		4
        /*003c*/ 	.byte	0x03, 0x1b
        /*003e*/ 	.short	0x00ff


	//----- nvinfo : EIATTR_EXTERNS
	.align		4
        /*0040*/ 	.byte	0x04, 0x0f
        /*0042*/ 	.short	(.L_16 - .L_15)


	//   ....[0]....
	.align		4
.L_15:
        /*0044*/ 	.word	index@(vprintf)


	//----- nvinfo : EIATTR_MERCURY_ISA_VERSION
	.align		4
.L_16:
        /*0048*/ 	.byte	0x03, 0x5f
        /*004a*/ 	.short	0x0101


	//----- nvinfo : EIATTR_VRC_CTA_INIT_COUNT
	.align		4
        /*004c*/ 	.byte	0x02, 0x4a
	.zero		1
	.zero		1


	//----- nvinfo : EIATTR_SYSCALL_OFFSETS
	.align		4
        /*0050*/ 	.byte	0x04, 0x46
        /*0052*/ 	.short	(.L_18 - .L_17)


	//   ....[0]....
.L_17:
        /*0054*/ 	.word	0x00000260


	//   ....[1]....
        /*0058*/ 	.word	0x00000350


	//   ....[2]....
        /*005c*/ 	.word	0x00000440


	//   ....[3]....
        /*0060*/ 	.word	0x00000530


	//   ....[4]....
        /*0064*/ 	.word	0x00000620


	//   ....[5]....
        /*0068*/ 	.word	0x00000710


	//   ....[6]....
        /*006c*/ 	.word	0x00000800


	//   ....[7]....
        /*0070*/ 	.word	0x000008f0


	//   ....[8]....
        /*0074*/ 	.word	0x000009e0


	//   ....[9]....
        /*0078*/ 	.word	0x00000ad0


	//   ....[10]....
        /*007c*/ 	.word	0x00000bc0


	//   ....[11]....
        /*0080*/ 	.word	0x00000cb0


	//   ....[12]....
        /*0084*/ 	.word	0x00000da0


	//   ....[13]....
        /*0088*/ 	.word	0x00000e90


	//   ....[14]....
        /*008c*/ 	.word	0x00000f80


	//   ....[15]....
        /*0090*/ 	.word	0x00001070


	//   ....[16]....
        /*0094*/ 	.word	0x00001250


	//   ....[17]....
        /*0098*/ 	.word	0x00001340


	//   ....[18]....
        /*009c*/ 	.word	0x00001430


	//   ....[19]....
        /*00a0*/ 	.word	0x00001520


	//   ....[20]....
        /*00a4*/ 	.word	0x00001610


	//   ....[21]....
        /*00a8*/ 	.word	0x00001700


	//   ....[22]....
        /*00ac*/ 	.word	0x000017f0


	//   ....[23]....
        /*00b0*/ 	.word	0x000018e0


	//   ....[24]....
        /*00b4*/ 	.word	0x00001a70


	//   ....[25]....
        /*00b8*/ 	.word	0x00001b60


	//   ....[26]....
        /*00bc*/ 	.word	0x00001c50


	//   ....[27]....
        /*00c0*/ 	.word	0x00001d40


	//   ....[28]....
        /*00c4*/ 	.word	0x00001ee0


	//----- nvinfo : EIATTR_EXIT_INSTR_OFFSETS
	.align		4
.L_18:
        /*00c8*/ 	.byte	0x04, 0x1c
        /*00ca*/ 	.short	(.L_20 - .L_19)


	//   ....[0]....
.L_19:
        /*00cc*/ 	.word	0x00000070


	//   ....[1]....
        /*00d0*/ 	.word	0x000010f0


	//   ....[2]....
        /*00d4*/ 	.word	0x00001910


	//   ....[3]....
        /*00d8*/ 	.word	0x00001d70


	//   ....[4]....
        /*00dc*/ 	.word	0x00001f40


	//----- nvinfo : EIATTR_CRS_STACK_SIZE
	.align		4
.L_20:
        /*00e0*/ 	.byte	0x04, 0x1e
        /*00e2*/ 	.short	(.L_22 - .L_21)
.L_21:
        /*00e4*/ 	.word	0x00000000


	//----- nvinfo : EIATTR_CBANK_PARAM_SIZE
	.align		4
.L_22:
        /*00e8*/ 	.byte	0x03, 0x19
        /*00ea*/ 	.short	0x0010


	//----- nvinfo : EIATTR_PARAM_CBANK
	.align		4
        /*00ec*/ 	.byte	0x04, 0x0a
        /*00ee*/ 	.short	(.L_24 - .L_23)
	.align		4
.L_23:
        /*00f0*/ 	.word	index@(.nv.constant0._Z3dotP7_MyDataii)
        /*00f4*/ 	.short	0x0380
        /*00f6*/ 	.short	0x0010


	//----- nvinfo : EIATTR_SW_WAR
	.align		4
.L_24:
        /*00f8*/ 	.byte	0x04, 0x36
        /*00fa*/ 	.short	(.L_26 - .L_25)
.L_25:
        /*00fc*/ 	.word	0x00000008
.L_26:


//--------------------- .nv.callgraph             --------------------------
	.section	.nv.callgraph,"",@"SHT_CUDA_CALLGRAPH"
	.align	4
	.sectionentsize	8
	.align		4
        /*0000*/ 	.word	0x00000000
	.align		4
        /*0004*/ 	.word	0xffffffff
	.align		4
        /*0008*/ 	.word	index@(_Z3dotP7_MyDataii)
	.align		4
        /*000c*/ 	.word	index@(vprintf)
	.align		4
        /*0010*/ 	.word	0x00000000
	.align		4
        /*0014*/ 	.word	0xfffffffe
	.align		4
        /*0018*/ 	.word	0x00000000
	.align		4
        /*001c*/ 	.word	0xfffffffd
	.align		4
        /*0020*/ 	.word	0x00000000
	.align		4
        /*0024*/ 	.word	0xfffffffc


//--------------------- .nv.constant4             --------------------------
	.section	.nv.constant4,"a",@progbits
	.align	8
	.align		8
.nv.constant4:
        /*0000*/ 	.dword	vprintf
	.align		8
        /*0008*/ 	.dword	$str


//--------------------- .text._Z3dotP7_MyDataii   --------------------------
	.section	.text._Z3dotP7_MyDataii,"ax",@progbits
	.align	128
        .global         _Z3dotP7_MyDataii
        .type           _Z3dotP7_MyDataii,@function
        .size           _Z3dotP7_MyDataii,(.L_x_35 - _Z3dotP7_MyDataii)
        .other          _Z3dotP7_MyDataii,@"STO_CUDA_ENTRY STV_DEFAULT"
_Z3dotP7_MyDataii:
.text._Z3dotP7_MyDataii:
[----:B------:R-:W0:Y:S08]  /*0000*/  LDC R1, c[0x0][0x37c] ;  /* 0x0000df00ff017b82 */ /* 0x000e300000000800 */
[----:B------:R-:W1:Y:S01]  /*0010*/  LDC R0, c[0x0][0x38c] ;  /* 0x0000e300ff007b82 */ /* 0x000e620000000800 */
[----:B------:R-:W2:Y:S01]  /*0020*/  LDCU UR4, c[0x0][0x2f8] ;  /* 0x00005f00ff0477ac */ /* 0x000ea20008000800 */
[----:B0-----:R-:W-:Y:S01]  /*0030*/  VIADD R1, R1, 0xfffffff0 ;  /* 0xfffffff001017836 */ /* 0x001fe20000000000 */
[----:B------:R-:W0:Y:S04]  /*0040*/  LDCU UR5, c[0x0][0x2fc] ;  /* 0x00005f80ff0577ac */ /* 0x000e280008000800 */
[----:B--2---:R-:W-:-:S02]  /*0050*/  IADD3 R22, P0, PT, R1, UR4, RZ ;  /* 0x0000000401167c10 */ /* 0x004fc4000ff1e0ff */
[----:B-1----:R-:W-:-:S13]  /*0060*/  ISETP.GE.AND P1, PT, R0, 0x1, PT ;  /* 0x000000010000780c */ /* 0x002fda0003f26270 */
[----:B0-----:R-:W-:Y:S05]  /*0070*/  @!P1 EXIT ;  /* 0x000000000000994d */ /* 0x001fea0003800000 */
[C---:B------:R-:W-:Y:S01]  /*0080*/  ISETP.GE.U32.AND P1, PT, R0.reuse, 0x10, PT ;  /* 0x000000100000780c */ /* 0x040fe20003f26070 */
[----:B------:R-:W0:Y:S01]  /*0090*/  LDCU.64 UR36, c[0x0][0x358] ;  /* 0x00006b00ff2477ac */ /* 0x000e220008000a00 */
[----:B------:R-:W-:Y:S02]  /*00a0*/  IMAD.X R2, RZ, RZ, UR5, P0 ;  /* 0x00000005ff027e24 */ /* 0x000fe400080e06ff */
[----:B------:R-:W-:Y:S01]  /*00b0*/  HFMA2 R19, -RZ, RZ, 0, 0 ;  /* 0x00000000ff137431 */ /* 0x000fe200000001ff */
[----:B------:R-:W-:-:S08]  /*00c0*/  LOP3.LUT R26, R0, 0xf, RZ, 0xc0, !PT ;  /* 0x0000000f001a7812 */ /* 0x000fd000078ec0ff */
[----:B------:R-:W-:Y:S05]  /*00d0*/  @!P1 BRA `(.L_x_0) ;  /* 0x0000001000009947 */ /* 0x000fea0003800000 */
[----:B------:R-:W1:Y:S01]  /*00e0*/  LDCU.64 UR4, c[0x0][0x380] ;  /* 0x00007000ff0477ac */ /* 0x000e620008000a00 */
[----:B------:R-:W-:Y:S01]  /*00f0*/  BSSY.RECONVERGENT B6, `(.L_x_0) ;  /* 0x00000fe000067945 */ /* 0x000fe20003800200 */
[----:B------:R-:W-:Y:S01]  /*0100*/  LOP3.LUT R19, R0, 0x7ffffff0, RZ, 0xc0, !PT ;  /* 0x7ffffff000137812 */ /* 0x000fe200078ec0ff */
[----:B------:R-:W-:Y:S01]  /*0110*/  IMAD.MOV.U32 R25, RZ, RZ, RZ ;  /* 0x000000ffff197224 */ /* 0x000fe200078e00ff */
[----:B-1----:R-:W-:-:S04]  /*0120*/  UIADD3 UR4, UP0, UPT, UR4, 0x68, URZ ;  /* 0x0000006804047890 */ /* 0x002fc8000ff1e0ff */
[----:B------:R-:W-:Y:S02]  /*0130*/  UIADD3.X UR5, UPT, UPT, URZ, UR5, URZ, UP0, !UPT ;  /* 0x00000005ff057290 */ /* 0x000fe400087fe4ff */
[----:B------:R-:W-:-:S04]  /*0140*/  IMAD.U32 R16, RZ, RZ, UR4 ;  /* 0x00000004ff107e24 */ /* 0x000fc8000f8e00ff */
[----:B------:R-:W-:-:S07]  /*0150*/  MOV R17, UR5 ;  /* 0x0000000500117c02 */ /* 0x000fce0008000f00 */
.L_x_17:
[----:B0-----:R-:W2:Y:S01]  /*0160*/  LDG.E R3, desc[UR36][R16.64+-0x60] ;  /* 0xffffa02410037981 */ /* 0x001ea2000c1e1900 */
[----:B------:R-:W0:Y:S01]  /*0170*/  LDC R24, c[0x0][0x388] ;  /* 0x0000e200ff187b82 */ /* 0x000e220000000800 */
[----:B------:R-:W1:Y:S01]  /*0180*/  LDCU UR4, c[0x0][0x2f8] ;  /* 0x00005f00ff0477ac */ /* 0x000e620008000800 */
[----:B------:R-:W-:Y:S01]  /*0190*/  MOV R18, 0x0 ;  /* 0x0000000000127802 */ /* 0x000fe20000000f00 */
[----:B------:R-:W-:Y:S02]  /*01a0*/  IMAD.MOV.U32 R6, RZ, RZ, R22 ;  /* 0x000000ffff067224 */ /* 0x000fe400078e0016 */
[----:B------:R-:W-:-:S03]  /*01b0*/  IMAD.MOV.U32 R7, RZ, RZ, R2 ;  /* 0x000000ffff077224 */ /* 0x000fc600078e0002 */
[----:B------:R3:W4:Y:S01]  /*01c0*/  LDC.64 R8, c[0x4][R18] ;  /* 0x0100000012087b82 */ /* 0x0007220000000a00 */
[----:B-1----:R-:W-:Y:S01]  /*01d0*/  VIADD R23, R22, -UR4 ;  /* 0x8000000416177c36 */ /* 0x002fe20008000000 */
[----:B------:R-:W1:Y:S04]  /*01e0*/  LDCU.64 UR4, c[0x4][0x8] ;  /* 0x01000100ff0477ac */ /* 0x000e680008000a00 */
[----:B0-----:R3:W-:Y:S01]  /*01f0*/  STL.64 [R23], R24 ;  /* 0x0000001817007387 */ /* 0x0017e20000100a00 */
[----:B-1----:R-:W-:Y:S01]  /*0200*/  IMAD.U32 R4, RZ, RZ, UR4 ;  /* 0x00000004ff047e24 */ /* 0x002fe2000f8e00ff */
[----:B------:R-:W-:Y:S01]  /*0210*/  MOV R5, UR5 ;  /* 0x0000000500057c02 */ /* 0x000fe20008000f00 */
[----:B--2---:R-:W-:-:S05]  /*0220*/  IMAD R0, R3, R24, RZ ;  /* 0x0000001803007224 */ /* 0x004fca00078e02ff */
[----:B------:R3:W-:Y:S04]  /*0230*/  STG.E desc[UR36][R16.64+-0x60], R0 ;  /* 0xffffa00010007986 */ /* 0x0007e8000c101924 */
[----:B----4-:R3:W-:Y:S02]  /*0240*/  STL [R23+0x8], R0 ;  /* 0x0000080017007387 */ /* 0x0107e40000100800 */
[----:B------:R-:W-:-:S07]  /*0250*/  LEPC R20, `(.L_x_1) ;  /* 0x000000001014794e */ /* 0x000fce0000000000 */
[----:B---3--:R-:W-:Y:S05]  /*0260*/  CALL.ABS.NOINC R8 ;  /* 0x0000000008007343 */ /* 0x008fea0003c00000 */
.L_x_1:
[----:B------:R-:W2:Y:S01]  /*0270*/  LDG.E R3, desc[UR36][R16.64+-0x54] ;  /* 0xffffac2410037981 */ /* 0x000ea2000c1e1900 */
[----:B------:R-:W0:Y:S01]  /*0280*/  LDC R10, c[0x0][0x388] ;  /* 0x0000e200ff0a7b82 */ /* 0x000e220000000800 */
[----:B------:R-:W-:Y:S01]  /*0290*/  IADD3 R11, PT, PT, R25, 0x1, RZ ;  /* 0x00000001190b7810 */ /* 0x000fe20007ffe0ff */
[----:B------:R-:W1:Y:S01]  /*02a0*/  LDCU.64 UR4, c[0x4][0x8] ;  /* 0x01000100ff0477ac */ /* 0x000e620008000a00 */
[----:B------:R-:W-:Y:S01]  /*02b0*/  MOV R6, R22 ;  /* 0x0000001600067202 */ /* 0x000fe20000000f00 */
[----:B------:R-:W-:-:S04]  /*02c0*/  IMAD.MOV.U32 R7, RZ, RZ, R2 ;  /* 0x000000ffff077224 */ /* 0x000fc800078e0002 */
[----:B------:R3:W4:Y:S01]  /*02d0*/  LDC.64 R8, c[0x4][R18] ;  /* 0x0100000012087b82 */ /* 0x0007220000000a00 */
[----:B-1----:R-:W-:Y:S02]  /*02e0*/  IMAD.U32 R4, RZ, RZ, UR4 ;  /* 0x00000004ff047e24 */ /* 0x002fe4000f8e00ff */
[----:B------:R-:W-:Y:S01]  /*02f0*/  IMAD.U32 R5, RZ, RZ, UR5 ;  /* 0x00000005ff057e24 */ /* 0x000fe2000f8e00ff */
[----:B0-----:R3:W-:Y:S01]  /*0300*/  STL.64 [R23], R10 ;  /* 0x0000000a17007387 */ /* 0x0017e20000100a00 */
[----:B--2---:R-:W-:-:S05]  /*0310*/  IMAD R0, R3, R10, RZ ;  /* 0x0000000a03007224 */ /* 0x004fca00078e02ff */
[----:B------:R3:W-:Y:S04]  /*0320*/  STG.E desc[UR36][R16.64+-0x54], R0 ;  /* 0xffffac0010007986 */ /* 0x0007e8000c101924 */
[----:B----4-:R3:W-:Y:S02]  /*0330*/  STL [R23+0x8], R0 ;  /* 0x0000080017007387 */ /* 0x0107e40000100800 */
[----:B------:R-:W-:-:S07]  /*0340*/  LEPC R20, `(.L_x_2) ;  /* 0x000000001014794e */ /* 0x000fce0000000000 */
[----:B---3--:R-:W-:Y:S05]  /*0350*/  CALL.ABS.NOINC R8 ;  /* 0x0000000008007343 */ /* 0x008fea0003c00000 */
.L_x_2:
[----:B------:R-:W2:Y:S01]  /*0360*/  LDG.E R3, desc[UR36][R16.64+-0x48] ;  /* 0xffffb82410037981 */ /* 0x000ea2000c1e1900 */
[----:B------:R-:W0:Y:S01]  /*0370*/  LDC R10, c[0x0][0x388] ;  /* 0x0000e200ff0a7b82 */ /* 0x000e220000000800 */
[----:B------:R-:W-:Y:S01]  /*0380*/  VIADD R11, R25, 0x2 ;  /* 0x00000002190b7836 */ /* 0x000fe20000000000 */
[----:B------:R-:W1:Y:S01]  /*0390*/  LDCU.64 UR4, c[0x4][0x8] ;  /* 0x01000100ff0477ac */ /* 0x000e620008000a00 */
[----:B------:R-:W-:Y:S01]  /*03a0*/  IMAD.MOV.U32 R6, RZ, RZ, R22 ;  /* 0x000000ffff067224 */ /* 0x000fe200078e0016 */
[----:B------:R-:W-:-:S04]  /*03b0*/  MOV R7, R2 ;  /* 0x0000000200077202 */ /* 0x000fc80000000f00 */
[----:B------:R3:W4:Y:S01]  /*03c0*/  LDC.64 R8, c[0x4][R18] ;  /* 0x0100000012087b82 */ /* 0x0007220000000a00 */
[----:B-1----:R-:W-:Y:S01]  /*03d0*/  MOV R4, UR4 ;  /* 0x0000000400047c02 */ /* 0x002fe20008000f00 */
[----:B------:R-:W-:Y:S01]  /*03e0*/  IMAD.U32 R5, RZ, RZ, UR5 ;  /* 0x00000005ff057e24 */ /* 0x000fe2000f8e00ff */
[----:B0-----:R3:W-:Y:S01]  /*03f0*/  STL.64 [R23], R10 ;  /* 0x0000000a17007387 */ /* 0x0017e20000100a00 */
[----:B--2---:R-:W-:-:S05]  /*0400*/  IMAD R0, R3, R10, RZ ;  /* 0x0000000a03007224 */ /* 0x004fca00078e02ff */
[----:B------:R3:W-:Y:S04]  /*0410*/  STG.E desc[UR36][R16.64+-0x48], R0 ;  /* 0xffffb80010007986 */ /* 0x0007e8000c101924 */
[----:B----4-:R3:W-:Y:S02]  /*0420*/  STL [R23+0x8], R0 ;  /* 0x0000080017007387 */ /* 0x0107e40000100800 */
[----:B------:R-:W-:-:S07]  /*0430*/  LEPC R20, `(.L_x_3) ;  /* 0x000000001014794e */ /* 0x000fce0000000000 */
[----:B---3--:R-:W-:Y:S05]  /*0440*/  CALL.ABS.NOINC R8 ;  /* 0x0000000008007343 */ /* 0x008fea0003c00000 */
.L_x_3:
[----:B------:R-:W2:Y:S01]  /*0450*/  LDG.E R3, desc[UR36][R16.64+-0x3c] ;  /* 0xffffc42410037981 */ /* 0x000ea2000c1e1900 */
[----:B------:R-:W0:Y:S01]  /*0460*/  LDC R10, c[0x0][0x388] ;  /* 0x0000e200ff0a7b82 */ /* 0x000e220000000800 */
[----:B------:R-:W-:Y:S01]  /*0470*/  VIADD R11, R25, 0x3 ;  /* 0x00000003190b7836 */ /* 0x000fe20000000000 */
[----:B------:R-:W1:Y:S01]  /*0480*/  LDCU.64 UR4, c[0x4][0x8] ;  /* 0x01000100ff0477ac */ /* 0x000e620008000a00 */
[----:B------:R-:W-:Y:S02]  /*0490*/  IMAD.MOV.U32 R6, RZ, RZ, R22 ;  /* 0x000000ffff067224 */ /* 0x000fe400078e0016 */
[----:B------:R-:W-:-:S03]  /*04a0*/  IMAD.MOV.U32 R7, RZ, RZ, R2 ;  /* 0x000000ffff077224 */ /* 0x000fc600078e0002 */
[----:B------:R3:W4:Y:S01]  /*04b0*/  LDC.64 R8, c[0x4][R18] ;  /* 0x0100000012087b82 */ /* 0x0007220000000a00 */
[----:B-1----:R-:W-:Y:S01]  /*04c0*/  IMAD.U32 R4, RZ, RZ, UR4 ;  /* 0x00000004ff047e24 */ /* 0x002fe2000f8e00ff */
[----:B------:R-:W-:Y:S01]  /*04d0*/  MOV R5, UR5 ;  /* 0x0000000500057c02 */ /* 0x000fe20008000f00 */
[----:B0-----:R3:W-:Y:S01]  /*04e0*/  STL.64 [R23], R10 ;  /* 0x0000000a17007387 */ /* 0x0017e20000100a00 */
[----:B--2---:R-:W-:-:S05]  /*04f0*/  IMAD R0, R3, R10, RZ ;  /* 0x0000000a03007224 */ /* 0x004fca00078e02ff */
[----:B------:R3:W-:Y:S04]  /*0500*/  STG.E desc[UR36][R16.64+-0x3c], R0 ;  /* 0xffffc40010007986 */ /* 0x0007e8000c101924 */
[----:B----4-:R3:W-:Y:S02]  /*0510*/  STL [R23+0x8], R0 ;  /* 0x0000080017007387 */ /* 0x0107e40000100800 */
[----:B------:R-:W-:-:S07]  /*0520*/  LEPC R20, `(.L_x_4) ;  /* 0x000000001014794e */ /* 0x000fce0000000000 */
[----:B---3--:R-:W-:Y:S05]  /*0530*/  CALL.ABS.NOINC R8 ;  /* 0x0000000008007343 */ /* 0x008fea0003c00000 */
.L_x_4:
        /* <DEDUP_REMOVED lines=15> */
.L_x_5:
        /* <DEDUP_REMOVED lines=15> */
.L_x_6:
        /* <DEDUP_REMOVED lines=15> */
.L_x_7:
        /* <DEDUP_REMOVED lines=15> */
.L_x_8:
        /* <DEDUP_REMOVED lines=15> */
.L_x_9:
[----:B------:R-:W2:Y:S01]  /*09f0*/  LDG.E R3, desc[UR36][R16.64+0xc] ;  /* 0x00000c2410037981 */ /* 0x000ea2000c1e1900 */
[----:B------:R-:W0:Y:S01]  /*0a00*/  LDC R10, c[0x0][0x388] ;  /* 0x0000e200ff0a7b82 */ /* 0x000e220000000800 */
[----:B------:R-:W-:Y:S01]  /*0a10*/  VIADD R11, R25, 0x9 ;  /* 0x00000009190b7836 */ /* 0x000fe20000000000 */
[----:B------:R-:W1:Y:S01]  /*0a20*/  LDCU.64 UR4, c[0x4][0x8] ;  /* 0x01000100ff0477ac */ /* 0x000e620008000a00 */
[----:B------:R-:W-:Y:S01]  /*0a30*/  MOV R6, R22 ;  /* 0x0000001600067202 */ /* 0x000fe20000000f00 */
[----:B------:R-:W-:-:S04]  /*0a40*/  IMAD.MOV.U32 R7, RZ, RZ, R2 ;  /* 0x000000ffff077224 */ /* 0x000fc800078e0002 */
        /* <DEDUP_REMOVED lines=9> */
.L_x_10:
[----:B------:R-:W2:Y:S01]  /*0ae0*/  LDG.E R3, desc[UR36][R16.64+0x18] ;  /* 0x0000182410037981 */ /* 0x000ea2000c1e1900 */
[----:B------:R-:W0:Y:S01]  /*0af0*/  LDC R10, c[0x0][0x388] ;  /* 0x0000e200ff0a7b82 */ /* 0x000e220000000800 */
[----:B------:R-:W-:Y:S01]  /*0b00*/  IADD3 R11, PT, PT, R25, 0xa, RZ ;  /* 0x0000000a190b7810 */ /* 0x000fe20007ffe0ff */
[----:B------:R-:W1:Y:S01]  /*0b10*/  LDCU.64 UR4, c[0x4][0x8] ;  /* 0x01000100ff0477ac */ /* 0x000e620008000a00 */
[----:B------:R-:W-:Y:S01]  /*0b20*/  IMAD.MOV.U32 R6, RZ, RZ, R22 ;  /* 0x000000ffff067224 */ /* 0x000fe200078e0016 */
[----:B------:R-:W-:-:S04]  /*0b30*/  MOV R7, R2 ;  /* 0x0000000200077202 */ /* 0x000fc80000000f00 */
        /* <DEDUP_REMOVED lines=9> */
.L_x_11:
        /* <DEDUP_REMOVED lines=15> */
.L_x_12:
        /* <DEDUP_REMOVED lines=15> */
.L_x_13:
        /* <DEDUP_REMOVED lines=15> */
.L_x_14:
        /* <DEDUP_REMOVED lines=15> */
.L_x_15:
        /* <DEDUP_REMOVED lines=11> */
[----:B------:R3:W-:Y:S04]  /*1040*/  STL [R23+0x8], R0 ;  /* 0x0000080017007387 */ /* 0x0007e80000100800 */
[----:B----4-:R3:W-:Y:S02]  /*1050*/  STG.E desc[UR36][R16.64+0x54], R0 ;  /* 0x0000540010007986 */ /* 0x0107e4000c101924 */
[----:B------:R-:W-:-:S07]  /*1060*/  LEPC R20, `(.L_x_16) ;  /* 0x000000001014794e */ /* 0x000fce0000000000 */
[----:B---3--:R-:W-:Y:S05]  /*1070*/  CALL.ABS.NOINC R10 ;  /* 0x000000000a007343 */ /* 0x008fea0003c00000 */
.L_x_16:
[----:B------:R-:W-:Y:S02]  /*1080*/  IADD3 R25, PT, PT, R25, 0x10, RZ ;  /* 0x0000001019197810 */ /* 0x000fe40007ffe0ff */
[----:B------:R-:W-:Y:S02]  /*1090*/  IADD3 R16, P1, PT, R16, 0xc0, RZ ;  /* 0x000000c010107810 */ /* 0x000fe40007f3e0ff */
[----:B------:R-:W-:-:S03]  /*10a0*/  ISETP.NE.AND P0, PT, R25, R19, PT ;  /* 0x000000131900720c */ /* 0x000fc60003f05270 */
[----:B------:R-:W-:-:S10]  /*10b0*/  IMAD.X R17, RZ, RZ, R17, P1 ;  /* 0x000000ffff117224 */ /* 0x000fd400008e0611 */
[----:B------:R-:W-:Y:S05]  /*10c0*/  @P0 BRA `(.L_x_17) ;  /* 0xfffffff000240947 */ /* 0x000fea000383ffff */
[----:B------:R-:W-:Y:S05]  /*10d0*/  BSYNC.RECONVERGENT B6 ;  /* 0x0000000000067941 */ /* 0x000fea0003800200 */
.L_x_0:
[----:B------:R-:W-:-:S13]  /*10e0*/  ISETP.NE.AND P0, PT, R26, RZ, PT ;  /* 0x000000ff1a00720c */ /* 0x000fda0003f05270 */
[----:B0-----:R-:W-:Y:S05]  /*10f0*/  @!P0 EXIT ;  /* 0x000000000000894d */ /* 0x001fea0003800000 */
[----:B------:R-:W0:Y:S01]  /*1100*/  LDC R23, c[0x0][0x38c] ;  /* 0x0000e300ff177b82 */ /* 0x000e220000000800 */
[----:B------:R-:W-:Y:S02]  /*1110*/  ISETP.GE.U32.AND P0, PT, R26, 0x8, PT ;  /* 0x000000081a00780c */ /* 0x000fe40003f06070 */
[----:B0-----:R-:W-:-:S11]  /*1120*/  LOP3.LUT R23, R23, 0x7, RZ, 0xc0, !PT ;  /* 0x0000000717177812 */ /* 0x001fd600078ec0ff */
[----:B------:R-:W-:Y:S05]  /*1130*/  @!P0 BRA `(.L_x_18) ;  /* 0x0000000400f08947 */ /* 0x000fea0003800000 */
[----:B------:R-:W0:Y:S08]  /*1140*/  LDC.64 R16, c[0x0][0x380] ;  /* 0x0000e000ff107b82 */ /* 0x000e300000000a00 */
[----:B------:R-:W1:Y:S01]  /*1150*/  LDC R8, c[0x0][0x388] ;  /* 0x0000e200ff087b82 */ /* 0x000e620000000800 */
[----:B------:R-:W-:Y:S01]  /*1160*/  MOV R9, R19 ;  /* 0x0000001300097202 */ /* 0x000fe20000000f00 */
[----:B------:R-:W2:Y:S01]  /*1170*/  LDCU.64 UR4, c[0x4][0x8] ;  /* 0x01000100ff0477ac */ /* 0x000ea20008000a00 */
[----:B0-----:R-:W-:-:S05]  /*1180*/  IMAD.WIDE.U32 R16, R19, 0xc, R16 ;  /* 0x0000000c13107825 */ /* 0x001fca00078e0010 */
[----:B------:R-:W3:Y:S01]  /*1190*/  LDG.E R3, desc[UR36][R16.64+0x8] ;  /* 0x0000082410037981 */ /* 0x000ee2000c1e1900 */
[----:B------:R-:W-:Y:S01]  /*11a0*/  MOV R18, 0x0 ;  /* 0x0000000000127802 */ /* 0x000fe20000000f00 */
[----:B--2---:R-:W-:Y:S01]  /*11b0*/  IMAD.U32 R4, RZ, RZ, UR4 ;  /* 0x00000004ff047e24 */ /* 0x004fe2000f8e00ff */
[----:B------:R-:W-:Y:S01]  /*11c0*/  MOV R5, UR5 ;  /* 0x0000000500057c02 */ /* 0x000fe20008000f00 */
[----:B-1----:R0:W-:Y:S01]  /*11d0*/  STL.64 [R1], R8 ;  /* 0x0000000801007387 */ /* 0x0021e20000100a00 */
[----:B------:R0:W1:Y:S01]  /*11e0*/  LDC.64 R10, c[0x4][R18] ;  /* 0x01000000120a7b82 */ /* 0x0000620000000a00 */
[----:B------:R-:W-:Y:S01]  /*11f0*/  IMAD.MOV.U32 R6, RZ, RZ, R22 ;  /* 0x000000ffff067224 */ /* 0x000fe200078e0016 */
[----:B------:R-:W-:Y:S01]  /*1200*/  MOV R7, R2 ;  /* 0x0000000200077202 */ /* 0x000fe20000000f00 */
[----:B---3--:R-:W-:-:S05]  /*1210*/  IMAD R0, R3, R8, RZ ;  /* 0x0000000803007224 */ /* 0x008fca00078e02ff */
[----:B------:R0:W-:Y:S04]  /*1220*/  STG.E desc[UR36][R16.64+0x8], R0 ;  /* 0x0000080010007986 */ /* 0x0001e8000c101924 */
[----:B-1----:R0:W-:Y:S02]  /*1230*/  STL [R1+0x8], R0 ;  /* 0x0000080001007387 */ /* 0x0021e40000100800 */
[----:B------:R-:W-:-:S07]  /*1240*/  LEPC R20, `(.L_x_19) ;  /* 0x000000001014794e */ /* 0x000fce0000000000 */
[----:B0-----:R-:W-:Y:S05]  /*1250*/  CALL.ABS.NOINC R10 ;  /* 0x000000000a007343 */ /* 0x001fea0003c00000 */
.L_x_19:
        /* <DEDUP_REMOVED lines=15> */
.L_x_20:
        /* <DEDUP_REMOVED lines=15> */
.L_x_21:
        /* <DEDUP_REMOVED lines=15> */
.L_x_22:
        /* <DEDUP_REMOVED lines=15> */
.L_x_23:
        /* <DEDUP_REMOVED lines=15> */
.L_x_24:
        /* <DEDUP_REMOVED lines=15> */
.L_x_25:
        /* <DEDUP_REMOVED lines=15> */
.L_x_26:
[----:B------:R-:W-:-:S07]  /*18f0*/  IADD3 R19, PT, PT, R19, 0x8, RZ ;  /* 0x0000000813137810 */ /* 0x000fce0007ffe0ff */
.L_x_18:
[----:B------:R-:W-:-:S13]  /*1900*/  ISETP.NE.AND P0, PT, R23, RZ, PT ;  /* 0x000000ff1700720c */ /* 0x000fda0003f05270 */
[----:B------:R-:W-:Y:S05]  /*1910*/  @!P0 EXIT ;  /* 0x000000000000894d */ /* 0x000fea0003800000 */
[----:B------:R-:W0:Y:S01]  /*1920*/  LDC R0, c[0x0][0x38c] ;  /* 0x0000e300ff007b82 */ /* 0x000e220000000800 */
[----:B------:R-:W-:Y:S02]  /*1930*/  ISETP.GE.U32.AND P0, PT, R23, 0x4, PT ;  /* 0x000000041700780c */ /* 0x000fe40003f06070 */
[----:B0-----:R-:W-:-:S11]  /*1940*/  LOP3.LUT R23, R0, 0x3, RZ, 0xc0, !PT ;  /* 0x0000000300177812 */ /* 0x001fd600078ec0ff */
[----:B------:R-:W-:Y:S05]  /*1950*/  @!P0 BRA `(.L_x_27) ;  /* 0x0000000400008947 */ /* 0x000fea0003800000 */
[----:B------:R-:W0:Y:S08]  /*1960*/  LDC.64 R16, c[0x0][0x380] ;  /* 0x0000e000ff107b82 */ /* 0x000e300000000a00 */
[----:B------:R-:W1:Y:S01]  /*1970*/  LDC R8, c[0x0][0x388] ;  /* 0x0000e200ff087b82 */ /* 0x000e620000000800 */
[----:B------:R-:W-:Y:S01]  /*1980*/  IMAD.MOV.U32 R9, RZ, RZ, R19 ;  /* 0x000000ffff097224 */ /* 0x000fe200078e0013 */
[----:B------:R-:W-:Y:S01]  /*1990*/  MOV R18, 0x0 ;  /* 0x0000000000127802 */ /* 0x000fe20000000f00 */
[----:B------:R-:W2:Y:S01]  /*19a0*/  LDCU.64 UR4, c[0x4][0x8] ;  /* 0x01000100ff0477ac */ /* 0x000ea20008000a00 */
[----:B0-----:R-:W-:-:S05]  /*19b0*/  IMAD.WIDE.U32 R16, R19, 0xc, R16 ;  /* 0x0000000c13107825 */ /* 0x001fca00078e0010 */
[----:B------:R-:W3:Y:S01]  /*19c0*/  LDG.E R3, desc[UR36][R16.64+0x8] ;  /* 0x0000082410037981 */ /* 0x000ee2000c1e1900 */
[----:B------:R0:W4:Y:S01]  /*19d0*/  LDC.64 R10, c[0x4][R18] ;  /* 0x01000000120a7b82 */ /* 0x0001220000000a00 */
[----:B--2---:R-:W-:Y:S01]  /*19e0*/  MOV R4, UR4 ;  /* 0x0000000400047c02 */ /* 0x004fe20008000f00 */
[----:B------:R-:W-:Y:S01]  /*19f0*/  IMAD.U32 R5, RZ, RZ, UR5 ;  /* 0x00000005ff057e24 */ /* 0x000fe2000f8e00ff */
[----:B-1----:R0:W-:Y:S01]  /*1a00*/  STL.64 [R1], R8 ;  /* 0x0000000801007387 */ /* 0x0021e20000100a00 */
[----:B------:R-:W-:Y:S01]  /*1a10*/  MOV R6, R22 ;  /* 0x0000001600067202 */ /* 0x000fe20000000f00 */
[----:B------:R-:W-:Y:S02]  /*1a20*/  IMAD.MOV.U32 R7, RZ, RZ, R2 ;  /* 0x000000ffff077224 */ /* 0x000fe400078e0002 */
[----:B---3--:R-:W-:-:S05]  /*1a30*/  IMAD R0, R3, R8, RZ ;  /* 0x0000000803007224 */ /* 0x008fca00078e02ff */
[----:B------:R0:W-:Y:S04]  /*1a40*/  STG.E desc[UR36][R16.64+0x8], R0 ;  /* 0x0000080010007986 */ /* 0x0001e8000c101924 */
[----:B----4-:R0:W-:Y:S02]  /*1a50*/  STL [R1+0x8], R0 ;  /* 0x0000080001007387 */ /* 0x0101e40000100800 */
[----:B------:R-:W-:-:S07]  /*1a60*/  LEPC R20, `(.L_x_28) ;  /* 0x000000001014794e */ /* 0x000fce0000000000 */
[----:B0-----:R-:W-:Y:S05]  /*1a70*/  CALL.ABS.NOINC R10 ;  /* 0x000000000a007343 */ /* 0x001fea0003c00000 */
.L_x_28:
        /* <DEDUP_REMOVED lines=15> */
.L_x_29:
        /* <DEDUP_REMOVED lines=15> */
.L_x_30:
        /* <DEDUP_REMOVED lines=15> */
.L_x_31:
[----:B------:R-:W-:-:S07]  /*1d50*/  VIADD R19, R19, 0x4 ;  /* 0x0000000413137836 */ /* 0x000fce0000000000 */
.L_x_27:
[----:B------:R-:W-:-:S13]  /*1d60*/  ISETP.NE.AND P0, PT, R23, RZ, PT ;  /* 0x000000ff1700720c */ /* 0x000fda0003f05270 */
[----:B------:R-:W-:Y:S05]  /*1d70*/  @!P0 EXIT ;  /* 0x000000000000894d */ /* 0x000fea0003800000 */
[----:B------:R-:W0:Y:S01]  /*1d80*/  LDC.64 R4, c[0x0][0x380] ;  /* 0x0000e000ff047b82 */ /* 0x000e220000000a00 */
[----:B------:R-:W-:Y:S01]  /*1d90*/  IADD3 R23, PT, PT, -R23, RZ, RZ ;  /* 0x000000ff17177210 */ /* 0x000fe20007ffe1ff */
[----:B0-----:R-:W-:-:S03]  /*1da0*/  IMAD.WIDE.U32 R4, R19, 0xc, R4 ;  /* 0x0000000c13047825 */ /* 0x001fc600078e0004 */
[----:B------:R-:W-:-:S05]  /*1db0*/  IADD3 R16, P0, PT, R4, 0x8, RZ ;  /* 0x0000000804107810 */ /* 0x000fca0007f1e0ff */
[----:B------:R-:W-:-:S08]  /*1dc0*/  IMAD.X R17, RZ, RZ, R5, P0 ;  /* 0x000000ffff117224 */ /* 0x000fd000000e0605 */
.L_x_33:
[----:B------:R-:W2:Y:S01]  /*1dd0*/  LDG.E R3, desc[UR36][R16.64] ;  /* 0x0000002410037981 */ /* 0x000ea2000c1e1900 */
[----:B------:R-:W0:Y:S01]  /*1de0*/  LDC R18, c[0x0][0x388] ;  /* 0x0000e200ff127b82 */ /* 0x000e220000000800 */
[----:B------:R-:W1:Y:S01]  /*1df0*/  LDCU.64 UR4, c[0x4][0x8] ;  /* 0x01000100ff0477ac */ /* 0x000e620008000a00 */
[----:B------:R-:W-:Y:S01]  /*1e00*/  IADD3 R23, PT, PT, R23, 0x1, RZ ;  /* 0x0000000117177810 */ /* 0x000fe20007ffe0ff */
[----:B------:R-:W-:Y:S01]  /*1e10*/  IMAD.MOV.U32 R6, RZ, RZ, R22 ;  /* 0x000000ffff067224 */ /* 0x000fe200078e0016 */
[----:B------:R-:W-:Y:S02]  /*1e20*/  MOV R7, R2 ;  /* 0x0000000200077202 */ /* 0x000fe40000000f00 */
[----:B------:R-:W-:Y:S01]  /*1e30*/  ISETP.NE.AND P0, PT, R23, RZ, PT ;  /* 0x000000ff1700720c */ /* 0x000fe20003f05270 */
[----:B-1----:R-:W-:Y:S01]  /*1e40*/  IMAD.U32 R4, RZ, RZ, UR4 ;  /* 0x00000004ff047e24 */ /* 0x002fe2000f8e00ff */
[----:B------:R-:W-:Y:S01]  /*1e50*/  MOV R5, UR5 ;  /* 0x0000000500057c02 */ /* 0x000fe20008000f00 */
[----:B0-----:R0:W-:Y:S01]  /*1e60*/  STL.64 [R1], R18 ;  /* 0x0000001201007387 */ /* 0x0011e20000100a00 */
[----:B--2---:R-:W-:Y:S01]  /*1e70*/  IMAD R0, R3, R18, RZ ;  /* 0x0000001203007224 */ /* 0x004fe200078e02ff */
[----:B------:R-:W-:-:S02]  /*1e80*/  MOV R3, 0x0 ;  /* 0x0000000000037802 */ /* 0x000fc40000000f00 */
[----:B0-----:R-:W-:Y:S02]  /*1e90*/  P2R R18, PR, RZ, 0x1 ;  /* 0x00000001ff127803 */ /* 0x001fe40000000000 */
[----:B------:R0:W-:Y:S01]  /*1ea0*/  STG.E desc[UR36][R16.64], R0 ;  /* 0x0000000010007986 */ /* 0x0001e2000c101924 */
[----:B------:R0:W1:Y:S03]  /*1eb0*/  LDC.64 R8, c[0x4][R3] ;  /* 0x0100000003087b82 */ /* 0x0000660000000a00 */
[----:B------:R0:W-:Y:S02]  /*1ec0*/  STL [R1+0x8], R0 ;  /* 0x0000080001007387 */ /* 0x0001e40000100800 */
[----:B------:R-:W-:-:S07]  /*1ed0*/  LEPC R20, `(.L_x_32) ;  /* 0x000000001014794e */ /* 0x000fce0000000000 */
[----:B01----:R-:W-:Y:S05]  /*1ee0*/  CALL.ABS.NOINC R8 ;  /* 0x0000000008007343 */ /* 0x003fea0003c00000 */
.L_x_32:
[----:B------:R-:W-:Y:S01]  /*1ef0*/  ISETP.NE.AND P6, PT, R18, RZ, PT ;  /* 0x000000ff1200720c */ /* 0x000fe20003fc5270 */
[----:B------:R-:W-:Y:S01]  /*1f00*/  VIADD R19, R19, 0x1 ;  /* 0x0000000113137836 */ /* 0x000fe20000000000 */
[----:B------:R-:W-:-:S04]  /*1f10*/  IADD3 R16, P0, PT, R16, 0xc, RZ ;  /* 0x0000000c10107810 */ /* 0x000fc80007f1e0ff */
[----:B------:R-:W-:-:S07]  /*1f20*/  IADD3.X R17, PT, PT, RZ, R17, RZ, P0, !PT ;  /* 0x00000011ff117210 */ /* 0x000fce00007fe4ff */
[----:B------:R-:W-:Y:S05]  /*1f30*/  @P6 BRA `(.L_x_33) ;  /* 0xfffffffc00a46947 */ /* 0x000fea000383ffff */
[----:B------:R-:W-:Y:S05]  /*1f40*/  EXIT ;  /* 0x000000000000794d */ /* 0x000fea0003800000 */
.L_x_34:
[----:B------:R-:W-:-:S00]  /*1f50*/  BRA `(.L_x_34) ;  /* 0xfffffffc00fc7947 */ /* 0x000fc0000383ffff */
[----:B------:R-:W-:-:S00]  /*1f60*/  NOP ;  /* 0x0000000000007918 */ /* 0x000fc00000000000 */
        /* <DEDUP_REMOVED lines=9> */
.L_x_35:


//--------------------- .nv.global.init           --------------------------
	.section	.nv.global.init,"aw",@progbits
.nv.global.init:
	.type		$str,@object
	.size		$str,(.L_0 - $str)
$str:
        /*0000*/ 	.byte	0x25, 0x64, 0x70, 0x72, 0x6f, 0x63, 0x65, 0x73, 0x73, 0x5b, 0x25, 0x64, 0x5d, 0x3a, 0x25, 0x64
        /*0010*/ 	.byte	0x20, 0x0a, 0x00
.L_0:


//--------------------- .nv.shared.reserved.0     --------------------------
	.section	.nv.shared.reserved.0,"aw",@nobits
	.weak		__nv_reservedSMEM_offset_0_alias
	.size		__nv_reservedSMEM_offset_0_alias, 0, 64
	.other		__nv_reservedSMEM_offset_0_alias,@"STO_CUDA_RESERVED_SHARED STV_DEFAULT"
__nv_reservedSMEM_offset_0_alias:
	.zero		0
	.zero		64


//--------------------- .nv.constant0._Z3dotP7_MyDataii --------------------------
	.section	.nv.constant0._Z3dotP7_MyDataii,"a",@progbits
	.sectionflags	@""
	.align	4
.nv.constant0._Z3dotP7_MyDataii:
	.zero		912


//--------------------- SYMBOLS --------------------------

	.type		.nv.reservedSmem.offset0,@object
	.size		.nv.reservedSmem.offset0,0x4
	.type		vprintf,@function
